//
// Generated by NVIDIA NVVM Compiler
//
// Compiler Build ID: CL-36424714
// Cuda compilation tools, release 13.0, V13.0.88
// Based on NVVM 20.0.0
//

.version 9.0
.target sm_100
.address_size 64

	// .globl	_ZN3cub18CUB_300001_SM_10006detail11EmptyKernelIvEEvv
.global .align 1 .b8 _ZN41_INTERNAL_0d15eda6_4_k_cu_8aa3bd0d_1906464cuda3std3__45__cpo5beginE[1];
.global .align 1 .b8 _ZN41_INTERNAL_0d15eda6_4_k_cu_8aa3bd0d_1906464cuda3std3__45__cpo3endE[1];
.global .align 1 .b8 _ZN41_INTERNAL_0d15eda6_4_k_cu_8aa3bd0d_1906464cuda3std3__45__cpo6cbeginE[1];
.global .align 1 .b8 _ZN41_INTERNAL_0d15eda6_4_k_cu_8aa3bd0d_1906464cuda3std3__45__cpo4cendE[1];
.global .align 1 .b8 _ZN41_INTERNAL_0d15eda6_4_k_cu_8aa3bd0d_1906464cuda3std3__45__cpo6rbeginE[1];
.global .align 1 .b8 _ZN41_INTERNAL_0d15eda6_4_k_cu_8aa3bd0d_1906464cuda3std3__45__cpo4rendE[1];
.global .align 1 .b8 _ZN41_INTERNAL_0d15eda6_4_k_cu_8aa3bd0d_1906464cuda3std3__45__cpo7crbeginE[1];
.global .align 1 .b8 _ZN41_INTERNAL_0d15eda6_4_k_cu_8aa3bd0d_1906464cuda3std3__45__cpo5crendE[1];
.global .align 1 .b8 _ZN41_INTERNAL_0d15eda6_4_k_cu_8aa3bd0d_1906464cuda3std3__443_GLOBAL__N__0d15eda6_4_k_cu_8aa3bd0d_1906466ignoreE[1];
.global .align 1 .b8 _ZN41_INTERNAL_0d15eda6_4_k_cu_8aa3bd0d_1906464cuda3std3__419piecewise_constructE[1];
.global .align 1 .b8 _ZN41_INTERNAL_0d15eda6_4_k_cu_8aa3bd0d_1906464cuda3std3__48in_placeE[1];
.global .align 1 .b8 _ZN41_INTERNAL_0d15eda6_4_k_cu_8aa3bd0d_1906464cuda3std3__420unreachable_sentinelE[1];
.global .align 1 .b8 _ZN41_INTERNAL_0d15eda6_4_k_cu_8aa3bd0d_1906464cuda3std3__47nulloptE[1];
.global .align 1 .b8 _ZN41_INTERNAL_0d15eda6_4_k_cu_8aa3bd0d_1906464cuda3std3__48unexpectE[1];
.global .align 1 .b8 _ZN41_INTERNAL_0d15eda6_4_k_cu_8aa3bd0d_1906464cuda3std6ranges3__45__cpo4swapE[1];
.global .align 1 .b8 _ZN41_INTERNAL_0d15eda6_4_k_cu_8aa3bd0d_1906464cuda3std6ranges3__45__cpo9iter_moveE[1];
.global .align 1 .b8 _ZN41_INTERNAL_0d15eda6_4_k_cu_8aa3bd0d_1906464cuda3std6ranges3__45__cpo5beginE[1];
.global .align 1 .b8 _ZN41_INTERNAL_0d15eda6_4_k_cu_8aa3bd0d_1906464cuda3std6ranges3__45__cpo3endE[1];
.global .align 1 .b8 _ZN41_INTERNAL_0d15eda6_4_k_cu_8aa3bd0d_1906464cuda3std6ranges3__45__cpo6cbeginE[1];
.global .align 1 .b8 _ZN41_INTERNAL_0d15eda6_4_k_cu_8aa3bd0d_1906464cuda3std6ranges3__45__cpo4cendE[1];
.global .align 1 .b8 _ZN41_INTERNAL_0d15eda6_4_k_cu_8aa3bd0d_1906464cuda3std6ranges3__45__cpo7advanceE[1];
.global .align 1 .b8 _ZN41_INTERNAL_0d15eda6_4_k_cu_8aa3bd0d_1906464cuda3std6ranges3__45__cpo9iter_swapE[1];
.global .align 1 .b8 _ZN41_INTERNAL_0d15eda6_4_k_cu_8aa3bd0d_1906464cuda3std6ranges3__45__cpo4nextE[1];
.global .align 1 .b8 _ZN41_INTERNAL_0d15eda6_4_k_cu_8aa3bd0d_1906464cuda3std6ranges3__45__cpo4prevE[1];
.global .align 1 .b8 _ZN41_INTERNAL_0d15eda6_4_k_cu_8aa3bd0d_1906464cuda3std6ranges3__45__cpo4dataE[1];
.global .align 1 .b8 _ZN41_INTERNAL_0d15eda6_4_k_cu_8aa3bd0d_1906464cuda3std6ranges3__45__cpo5cdataE[1];
.global .align 1 .b8 _ZN41_INTERNAL_0d15eda6_4_k_cu_8aa3bd0d_1906464cuda3std6ranges3__45__cpo4sizeE[1];
.global .align 1 .b8 _ZN41_INTERNAL_0d15eda6_4_k_cu_8aa3bd0d_1906464cuda3std6ranges3__45__cpo5ssizeE[1];
.global .align 1 .b8 _ZN41_INTERNAL_0d15eda6_4_k_cu_8aa3bd0d_1906464cuda3std6ranges3__45__cpo8distanceE[1];
.global .align 1 .b8 _ZN41_INTERNAL_0d15eda6_4_k_cu_8aa3bd0d_1906466thrust24THRUST_300001_SM_1000_NS8cuda_cub3parE[1];
.global .align 1 .b8 _ZN41_INTERNAL_0d15eda6_4_k_cu_8aa3bd0d_1906466thrust24THRUST_300001_SM_1000_NS8cuda_cub10par_nosyncE[1];
.global .align 1 .b8 _ZN41_INTERNAL_0d15eda6_4_k_cu_8aa3bd0d_1906466thrust24THRUST_300001_SM_1000_NS6system6detail10sequential3seqE[1];
.global .align 1 .b8 _ZN41_INTERNAL_0d15eda6_4_k_cu_8aa3bd0d_1906466thrust24THRUST_300001_SM_1000_NS12placeholders2_1E[1];
.global .align 1 .b8 _ZN41_INTERNAL_0d15eda6_4_k_cu_8aa3bd0d_1906466thrust24THRUST_300001_SM_1000_NS12placeholders2_2E[1];
.global .align 1 .b8 _ZN41_INTERNAL_0d15eda6_4_k_cu_8aa3bd0d_1906466thrust24THRUST_300001_SM_1000_NS12placeholders2_3E[1];
.global .align 1 .b8 _ZN41_INTERNAL_0d15eda6_4_k_cu_8aa3bd0d_1906466thrust24THRUST_300001_SM_1000_NS12placeholders2_4E[1];
.global .align 1 .b8 _ZN41_INTERNAL_0d15eda6_4_k_cu_8aa3bd0d_1906466thrust24THRUST_300001_SM_1000_NS12placeholders2_5E[1];
.global .align 1 .b8 _ZN41_INTERNAL_0d15eda6_4_k_cu_8aa3bd0d_1906466thrust24THRUST_300001_SM_1000_NS12placeholders2_6E[1];
.global .align 1 .b8 _ZN41_INTERNAL_0d15eda6_4_k_cu_8aa3bd0d_1906466thrust24THRUST_300001_SM_1000_NS12placeholders2_7E[1];
.global .align 1 .b8 _ZN41_INTERNAL_0d15eda6_4_k_cu_8aa3bd0d_1906466thrust24THRUST_300001_SM_1000_NS12placeholders2_8E[1];
.global .align 1 .b8 _ZN41_INTERNAL_0d15eda6_4_k_cu_8aa3bd0d_1906466thrust24THRUST_300001_SM_1000_NS12placeholders2_9E[1];
.global .align 1 .b8 _ZN41_INTERNAL_0d15eda6_4_k_cu_8aa3bd0d_1906466thrust24THRUST_300001_SM_1000_NS12placeholders3_10E[1];
.global .align 1 .b8 _ZN41_INTERNAL_0d15eda6_4_k_cu_8aa3bd0d_1906466thrust24THRUST_300001_SM_1000_NS3seqE[1];

.visible .entry _ZN3cub18CUB_300001_SM_10006detail11EmptyKernelIvEEvv()
{


	ret;

}


// ===== COMPILED SASS (sm_100) =====

	.target	sm_100

	.elftype	@"ET_EXEC"


//--------------------- .note.nv.tkinfo           --------------------------
	.section	.note.nv.tkinfo,"",@"SHT_NOTE"
	.sectionflags	@"SHF_NOTE_NV_TKINFO"
	.tkinfo
        /*0018*/ 	.word	0x00000002
        /*0030*/ 	.string	""
        /*0030*/ 	.string	"ptxas"
        /*0030*/ 	.string	"Cuda compilation tools, release 13.0, V13.0.88"
        /*0030*/ 	.string	"Build cuda_13.0.r13.0/compiler.36424714_0"
        /*0030*/ 	.string	"-arch sm_100 -m 64 "



//--------------------- .note.nv.cuinfo           --------------------------
	.section	.note.nv.cuinfo,"",@"SHT_NOTE"
	.sectionflags	@"SHF_NOTE_NV_CUINFO"
        /*0018*/ 	.short	0x0002
        /*001a*/ 	.short	0x0064
        /*001c*/ 	.short	0x0082
	.zero		2


//--------------------- .nv.info                  --------------------------
	.section	.nv.info,"",@"SHT_CUDA_INFO"
	.align	4


	//----- nvinfo : EIATTR_REGCOUNT
	.align		4
        /*0000*/ 	.byte	0x04, 0x2f
        /*0002*/ 	.short	(.L_44 - .L_43)
	.align		4
.L_43:
        /*0004*/ 	.word	index@(_ZN3cub18CUB_300001_SM_10006detail11EmptyKernelIvEEvv)
        /*0008*/ 	.word	0x00000004


	//----- nvinfo : EIATTR_FRAME_SIZE
	.align		4
.L_44:
        /*000c*/ 	.byte	0x04, 0x11
        /*000e*/ 	.short	(.L_46 - .L_45)
	.align		4
.L_45:
        /*0010*/ 	.word	index@(_ZN3cub18CUB_300001_SM_10006detail11EmptyKernelIvEEvv)
        /*0014*/ 	.word	0x00000000


	//----- nvinfo : EIATTR_MIN_STACK_SIZE
	.align		4
.L_46:
        /*0018*/ 	.byte	0x04, 0x12
        /*001a*/ 	.short	(.L_48 - .L_47)
	.align		4
.L_47:
        /*001c*/ 	.word	index@(_ZN3cub18CUB_300001_SM_10006detail11EmptyKernelIvEEvv)
        /*0020*/ 	.word	0x00000000
.L_48:


//--------------------- .nv.compat                --------------------------
	.section	.nv.compat,"",@"SHT_CUDA_COMPAT_INFO"
	.align	4
        /*0000*/ 	.byte	0x02, 0x09, 0x00, 0x00, 0x02, 0x02, 0x01, 0x00, 0x02, 0x05, 0x05, 0x00, 0x03, 0x07, 0x01, 0x01
        /*0010*/ 	.byte	0x02, 0x03, 0x00, 0x00, 0x02, 0x06, 0x01, 0x00, 0x04, 0x0b, 0x08, 0x00, 0x09, 0x00, 0x00, 0x00
        /*0020*/ 	.byte	0x00, 0x00, 0x00, 0x00


//--------------------- .nv.info._ZN3cub18CUB_300001_SM_10006detail11EmptyKernelIvEEvv --------------------------
	.section	.nv.info._ZN3cub18CUB_300001_SM_10006detail11EmptyKernelIvEEvv,"",@"SHT_CUDA_INFO"
	.sectionflags	@""
	.align	4


	//----- nvinfo : EIATTR_CUDA_API_VERSION
	.align		4
        /*0000*/ 	.byte	0x04, 0x37
        /*0002*/ 	.short	(.L_50 - .L_49)
.L_49:
        /*0004*/ 	.word	0x00000082


	//----- nvinfo : EIATTR_SPARSE_MMA_MASK
	.align		4
.L_50:
        /*0008*/ 	.byte	0x03, 0x50
        /*000a*/ 	.short	0x0000


	//----- nvinfo : EIATTR_MAXREG_COUNT
	.align		4
        /*000c*/ 	.byte	0x03, 0x1b
        /*000e*/ 	.short	0x00ff


	//----- nvinfo : EIATTR_MERCURY_ISA_VERSION
	.align		4
        /*0010*/ 	.byte	0x03, 0x5f
        /*0012*/ 	.short	0x0101


	//----- nvinfo : EIATTR_VRC_CTA_INIT_COUNT
	.align		4
        /*0014*/ 	.byte	0x02, 0x4a
	.zero		1
	.zero		1


	//----- nvinfo : EIATTR_EXIT_INSTR_OFFSETS
	.align		4
        /*0018*/ 	.byte	0x04, 0x1c
        /*001a*/ 	.short	(.L_52 - .L_51)


	//   ....[0]....
.L_51:
        /*001c*/ 	.word	0x00000010


	//----- nvinfo : EIATTR_SW_WAR
	.align		4
.L_52:
        /*0020*/ 	.byte	0x04, 0x36
        /*0022*/ 	.short	(.L_54 - .L_53)
.L_53:
        /*0024*/ 	.word	0x00000008
.L_54:


//--------------------- .nv.callgraph             --------------------------
	.section	.nv.callgraph,"",@"SHT_CUDA_CALLGRAPH"
	.align	4
	.sectionentsize	8
	.align		4
        /*0000*/ 	.word	0x00000000
	.align		4
        /*0004*/ 	.word	0xffffffff
	.align		4
        /*0008*/ 	.word	0x00000000
	.align		4
        /*000c*/ 	.word	0xfffffffe
	.align		4
        /*0010*/ 	.word	0x00000000
	.align		4
        /*0014*/ 	.word	0xfffffffd
	.align		4
        /*0018*/ 	.word	0x00000000
	.align		4
        /*001c*/ 	.word	0xfffffffc


//--------------------- .nv.constant4             --------------------------
	.section	.nv.constant4,"a",@progbits
	.align	8
	.align		8
.nv.constant4:
        /*0000*/ 	.dword	_ZN41_INTERNAL_0d15eda6_4_k_cu_8aa3bd0d_1910904cuda3std3__45__cpo5beginE
	.align		8
        /*0008*/ 	.dword	_ZN41_INTERNAL_0d15eda6_4_k_cu_8aa3bd0d_1910904cuda3std3__45__cpo3endE
	.align		8
        /*0010*/ 	.dword	_ZN41_INTERNAL_0d15eda6_4_k_cu_8aa3bd0d_1910904cuda3std3__45__cpo6cbeginE
	.align		8
        /*0018*/ 	.dword	_ZN41_INTERNAL_0d15eda6_4_k_cu_8aa3bd0d_1910904cuda3std3__45__cpo4cendE
	.align		8
        /*0020*/ 	.dword	_ZN41_INTERNAL_0d15eda6_4_k_cu_8aa3bd0d_1910904cuda3std3__45__cpo6rbeginE
	.align		8
        /*0028*/ 	.dword	_ZN41_INTERNAL_0d15eda6_4_k_cu_8aa3bd0d_1910904cuda3std3__45__cpo4rendE
	.align		8
        /*0030*/ 	.dword	_ZN41_INTERNAL_0d15eda6_4_k_cu_8aa3bd0d_1910904cuda3std3__45__cpo7crbeginE
	.align		8
        /*0038*/ 	.dword	_ZN41_INTERNAL_0d15eda6_4_k_cu_8aa3bd0d_1910904cuda3std3__45__cpo5crendE
	.align		8
        /*0040*/ 	.dword	_ZN41_INTERNAL_0d15eda6_4_k_cu_8aa3bd0d_1910904cuda3std3__443_GLOBAL__N__0d15eda6_4_k_cu_8aa3bd0d_1910906ignoreE
	.align		8
        /*0048*/ 	.dword	_ZN41_INTERNAL_0d15eda6_4_k_cu_8aa3bd0d_1910904cuda3std3__419piecewise_constructE
	.align		8
        /*0050*/ 	.dword	_ZN41_INTERNAL_0d15eda6_4_k_cu_8aa3bd0d_1910904cuda3std3__48in_placeE
	.align		8
        /*0058*/ 	.dword	_ZN41_INTERNAL_0d15eda6_4_k_cu_8aa3bd0d_1910904cuda3std3__420unreachable_sentinelE
	.align		8
        /*0060*/ 	.dword	_ZN41_INTERNAL_0d15eda6_4_k_cu_8aa3bd0d_1910904cuda3std3__47nulloptE
	.align		8
        /*0068*/ 	.dword	_ZN41_INTERNAL_0d15eda6_4_k_cu_8aa3bd0d_1910904cuda3std3__48unexpectE
	.align		8
        /*0070*/ 	.dword	_ZN41_INTERNAL_0d15eda6_4_k_cu_8aa3bd0d_1910904cuda3std6ranges3__45__cpo4swapE
	.align		8
        /*0078*/ 	.dword	_ZN41_INTERNAL_0d15eda6_4_k_cu_8aa3bd0d_1910904cuda3std6ranges3__45__cpo9iter_moveE
	.align		8
        /*0080*/ 	.dword	_ZN41_INTERNAL_0d15eda6_4_k_cu_8aa3bd0d_1910904cuda3std6ranges3__45__cpo5beginE
	.align		8
        /*0088*/ 	.dword	_ZN41_INTERNAL_0d15eda6_4_k_cu_8aa3bd0d_1910904cuda3std6ranges3__45__cpo3endE
	.align		8
        /*0090*/ 	.dword	_ZN41_INTERNAL_0d15eda6_4_k_cu_8aa3bd0d_1910904cuda3std6ranges3__45__cpo6cbeginE
	.align		8
        /*0098*/ 	.dword	_ZN41_INTERNAL_0d15eda6_4_k_cu_8aa3bd0d_1910904cuda3std6ranges3__45__cpo4cendE
	.align		8
        /*00a0*/ 	.dword	_ZN41_INTERNAL_0d15eda6_4_k_cu_8aa3bd0d_1910904cuda3std6ranges3__45__cpo7advanceE
	.align		8
        /*00a8*/ 	.dword	_ZN41_INTERNAL_0d15eda6_4_k_cu_8aa3bd0d_1910904cuda3std6ranges3__45__cpo9iter_swapE
	.align		8
        /*00b0*/ 	.dword	_ZN41_INTERNAL_0d15eda6_4_k_cu_8aa3bd0d_1910904cuda3std6ranges3__45__cpo4nextE
	.align		8
        /*00b8*/ 	.dword	_ZN41_INTERNAL_0d15eda6_4_k_cu_8aa3bd0d_1910904cuda3std6ranges3__45__cpo4prevE
	.align		8
        /*00c0*/ 	.dword	_ZN41_INTERNAL_0d15eda6_4_k_cu_8aa3bd0d_1910904cuda3std6ranges3__45__cpo4dataE
	.align		8
        /*00c8*/ 	.dword	_ZN41_INTERNAL_0d15eda6_4_k_cu_8aa3bd0d_1910904cuda3std6ranges3__45__cpo5cdataE
	.align		8
        /*00d0*/ 	.dword	_ZN41_INTERNAL_0d15eda6_4_k_cu_8aa3bd0d_1910904cuda3std6ranges3__45__cpo4sizeE
	.align		8
        /*00d8*/ 	.dword	_ZN41_INTERNAL_0d15eda6_4_k_cu_8aa3bd0d_1910904cuda3std6ranges3__45__cpo5ssizeE
	.align		8
        /*00e0*/ 	.dword	_ZN41_INTERNAL_0d15eda6_4_k_cu_8aa3bd0d_1910904cuda3std6ranges3__45__cpo8distanceE
	.align		8
        /*00e8*/ 	.dword	_ZN41_INTERNAL_0d15eda6_4_k_cu_8aa3bd0d_1910906thrust24THRUST_300001_SM_1000_NS8cuda_cub3parE
	.align		8
        /*00f0*/ 	.dword	_ZN41_INTERNAL_0d15eda6_4_k_cu_8aa3bd0d_1910906thrust24THRUST_300001_SM_1000_NS8cuda_cub10par_nosyncE
	.align		8
        /*00f8*/ 	.dword	_ZN41_INTERNAL_0d15eda6_4_k_cu_8aa3bd0d_1910906thrust24THRUST_300001_SM_1000_NS6system6detail10sequential3seqE
	.align		8
        /*0100*/ 	.dword	_ZN41_INTERNAL_0d15eda6_4_k_cu_8aa3bd0d_1910906thrust24THRUST_300001_SM_1000_NS12placeholders2_1E
	.align		8
        /*0108*/ 	.dword	_ZN41_INTERNAL_0d15eda6_4_k_cu_8aa3bd0d_1910906thrust24THRUST_300001_SM_1000_NS12placeholders2_2E
	.align		8
        /*0110*/ 	.dword	_ZN41_INTERNAL_0d15eda6_4_k_cu_8aa3bd0d_1910906thrust24THRUST_300001_SM_1000_NS12placeholders2_3E
	.align		8
        /*0118*/ 	.dword	_ZN41_INTERNAL_0d15eda6_4_k_cu_8aa3bd0d_1910906thrust24THRUST_300001_SM_1000_NS12placeholders2_4E
	.align		8
        /*0120*/ 	.dword	_ZN41_INTERNAL_0d15eda6_4_k_cu_8aa3bd0d_1910906thrust24THRUST_300001_SM_1000_NS12placeholders2_5E
	.align		8
        /*0128*/ 	.dword	_ZN41_INTERNAL_0d15eda6_4_k_cu_8aa3bd0d_1910906thrust24THRUST_300001_SM_1000_NS12placeholders2_6E
	.align		8
        /*0130*/ 	.dword	_ZN41_INTERNAL_0d15eda6_4_k_cu_8aa3bd0d_1910906thrust24THRUST_300001_SM_1000_NS12placeholders2_7E
	.align		8
        /*0138*/ 	.dword	_ZN41_INTERNAL_0d15eda6_4_k_cu_8aa3bd0d_1910906thrust24THRUST_300001_SM_1000_NS12placeholders2_8E
	.align		8
        /*0140*/ 	.dword	_ZN41_INTERNAL_0d15eda6_4_k_cu_8aa3bd0d_1910906thrust24THRUST_300001_SM_1000_NS12placeholders2_9E
	.align		8
        /*0148*/ 	.dword	_ZN41_INTERNAL_0d15eda6_4_k_cu_8aa3bd0d_1910906thrust24THRUST_300001_SM_1000_NS12placeholders3_10E
	.align		8
        /*0150*/ 	.dword	_ZN41_INTERNAL_0d15eda6_4_k_cu_8aa3bd0d_1910906thrust24THRUST_300001_SM_1000_NS3seqE


//--------------------- .text._ZN3cub18CUB_300001_SM_10006detail11EmptyKernelIvEEvv --------------------------
	.section	.text._ZN3cub18CUB_300001_SM_10006detail11EmptyKernelIvEEvv,"ax",@progbits
	.align	128
        .global         _ZN3cub18CUB_300001_SM_10006detail11EmptyKernelIvEEvv
        .type           _ZN3cub18CUB_300001_SM_10006detail11EmptyKernelIvEEvv,@function
        .size           _ZN3cub18CUB_300001_SM_10006detail11EmptyKernelIvEEvv,(.L_x_1 - _ZN3cub18CUB_300001_SM_10006detail11EmptyKernelIvEEvv)
        .other          _ZN3cub18CUB_300001_SM_10006detail11EmptyKernelIvEEvv,@"STO_CUDA_ENTRY STV_DEFAULT"
_ZN3cub18CUB_300001_SM_10006detail11EmptyKernelIvEEvv:
.text._ZN3cub18CUB_300001_SM_10006detail11EmptyKernelIvEEvv:
[----:B------:R-:W-:Y:S01]  /*0000*/  LDC R1, c[0x0][0x37c] ;  /* 0x0000df00ff017b82 */ /* 0x000fe20000000800 */
[----:B------:R-:W-:Y:S05]  /*0010*/  EXIT ;  /* 0x000000000000794d */ /* 0x000fea0003800000 */
.L_x_0:
[----:B------:R-:W-:-:S00]  /*0020*/  BRA `(.L_x_0) ;  /* 0xfffffffc00fc7947 */ /* 0x000fc0000383ffff */
[----:B------:R-:W-:-:S00]  /*0030*/  NOP ;  /* 0x0000000000007918 */ /* 0x000fc00000000000 */
        /* <DEDUP_REMOVED lines=12> */
.L_x_1:


//--------------------- .nv.shared.reserved.0     --------------------------
	.section	.nv.shared.reserved.0,"aw",@nobits
	.weak		__nv_reservedSMEM_offset_0_alias
	.size		__nv_reservedSMEM_offset_0_alias, 0, 64
	.other		__nv_reservedSMEM_offset_0_alias,@"STO_CUDA_RESERVED_SHARED STV_DEFAULT"
__nv_reservedSMEM_offset_0_alias:
	.zero		0
	.zero		64


//--------------------- .nv.global                --------------------------
	.section	.nv.global,"aw",@nobits
.nv.global:
	.type		_ZN41_INTERNAL_0d15eda6_4_k_cu_8aa3bd0d_1910906thrust24THRUST_300001_SM_1000_NS3seqE,@object
	.size		_ZN41_INTERNAL_0d15eda6_4_k_cu_8aa3bd0d_1910906thrust24THRUST_300001_SM_1000_NS3seqE,(_ZN41_INTERNAL_0d15eda6_4_k_cu_8aa3bd0d_1910904cuda3std3__48in_placeE - _ZN41_INTERNAL_0d15eda6_4_k_cu_8aa3bd0d_1910906thrust24THRUST_300001_SM_1000_NS3seqE)
_ZN41_INTERNAL_0d15eda6_4_k_cu_8aa3bd0d_1910906thrust24THRUST_300001_SM_1000_NS3seqE:
	.zero		1
	.type		_ZN41_INTERNAL_0d15eda6_4_k_cu_8aa3bd0d_1910904cuda3std3__48in_placeE,@object
	.size		_ZN41_INTERNAL_0d15eda6_4_k_cu_8aa3bd0d_1910904cuda3std3__48in_placeE,(_ZN41_INTERNAL_0d15eda6_4_k_cu_8aa3bd0d_1910904cuda3std6ranges3__45__cpo4sizeE - _ZN41_INTERNAL_0d15eda6_4_k_cu_8aa3bd0d_1910904cuda3std3__48in_placeE)
_ZN41_INTERNAL_0d15eda6_4_k_cu_8aa3bd0d_1910904cuda3std3__48in_placeE:
	.zero		1
	.type		_ZN41_INTERNAL_0d15eda6_4_k_cu_8aa3bd0d_1910904cuda3std6ranges3__45__cpo4sizeE,@object
	.size		_ZN41_INTERNAL_0d15eda6_4_k_cu_8aa3bd0d_1910904cuda3std6ranges3__45__cpo4sizeE,(_ZN41_INTERNAL_0d15eda6_4_k_cu_8aa3bd0d_1910906thrust24THRUST_300001_SM_1000_NS12placeholders2_3E - _ZN41_INTERNAL_0d15eda6_4_k_cu_8aa3bd0d_1910904cuda3std6ranges3__45__cpo4sizeE)
_ZN41_INTERNAL_0d15eda6_4_k_cu_8aa3bd0d_1910904cuda3std6ranges3__45__cpo4sizeE:
	.zero		1
	.type		_ZN41_INTERNAL_0d15eda6_4_k_cu_8aa3bd0d_1910906thrust24THRUST_300001_SM_1000_NS12placeholders2_3E,@object
	.size		_ZN41_INTERNAL_0d15eda6_4_k_cu_8aa3bd0d_1910906thrust24THRUST_300001_SM_1000_NS12placeholders2_3E,(_ZN41_INTERNAL_0d15eda6_4_k_cu_8aa3bd0d_1910904cuda3std3__45__cpo6cbeginE - _ZN41_INTERNAL_0d15eda6_4_k_cu_8aa3bd0d_1910906thrust24THRUST_300001_SM_1000_NS12placeholders2_3E)
_ZN41_INTERNAL_0d15eda6_4_k_cu_8aa3bd0d_1910906thrust24THRUST_300001_SM_1000_NS12placeholders2_3E:
	.zero		1
	.type		_ZN41_INTERNAL_0d15eda6_4_k_cu_8aa3bd0d_1910904cuda3std3__45__cpo6cbeginE,@object
	.size		_ZN41_INTERNAL_0d15eda6_4_k_cu_8aa3bd0d_1910904cuda3std3__45__cpo6cbeginE,(_ZN41_INTERNAL_0d15eda6_4_k_cu_8aa3bd0d_1910904cuda3std6ranges3__45__cpo6cbeginE - _ZN41_INTERNAL_0d15eda6_4_k_cu_8aa3bd0d_1910904cuda3std3__45__cpo6cbeginE)
_ZN41_INTERNAL_0d15eda6_4_k_cu_8aa3bd0d_1910904cuda3std3__45__cpo6cbeginE:
	.zero		1
	.type		_ZN41_INTERNAL_0d15eda6_4_k_cu_8aa3bd0d_1910904cuda3std6ranges3__45__cpo6cbeginE,@object
	.size		_ZN41_INTERNAL_0d15eda6_4_k_cu_8aa3bd0d_1910904cuda3std6ranges3__45__cpo6cbeginE,(_ZN41_INTERNAL_0d15eda6_4_k_cu_8aa3bd0d_1910906thrust24THRUST_300001_SM_1000_NS12placeholders2_7E - _ZN41_INTERNAL_0d15eda6_4_k_cu_8aa3bd0d_1910904cuda3std6ranges3__45__cpo6cbeginE)
_ZN41_INTERNAL_0d15eda6_4_k_cu_8aa3bd0d_1910904cuda3std6ranges3__45__cpo6cbeginE:
	.zero		1
	.type		_ZN41_INTERNAL_0d15eda6_4_k_cu_8aa3bd0d_1910906thrust24THRUST_300001_SM_1000_NS12placeholders2_7E,@object
	.size		_ZN41_INTERNAL_0d15eda6_4_k_cu_8aa3bd0d_1910906thrust24THRUST_300001_SM_1000_NS12placeholders2_7E,(_ZN41_INTERNAL_0d15eda6_4_k_cu_8aa3bd0d_1910904cuda3std3__45__cpo7crbeginE - _ZN41_INTERNAL_0d15eda6_4_k_cu_8aa3bd0d_1910906thrust24THRUST_300001_SM_1000_NS12placeholders2_7E)
_ZN41_INTERNAL_0d15eda6_4_k_cu_8aa3bd0d_1910906thrust24THRUST_300001_SM_1000_NS12placeholders2_7E:
	.zero		1
	.type		_ZN41_INTERNAL_0d15eda6_4_k_cu_8aa3bd0d_1910904cuda3std3__45__cpo7crbeginE,@object
	.size		_ZN41_INTERNAL_0d15eda6_4_k_cu_8aa3bd0d_1910904cuda3std3__45__cpo7crbeginE,(_ZN41_INTERNAL_0d15eda6_4_k_cu_8aa3bd0d_1910904cuda3std6ranges3__45__cpo4nextE - _ZN41_INTERNAL_0d15eda6_4_k_cu_8aa3bd0d_1910904cuda3std3__45__cpo7crbeginE)
_ZN41_INTERNAL_0d15eda6_4_k_cu_8aa3bd0d_1910904cuda3std3__45__cpo7crbeginE:
	.zero		1
	.type		_ZN41_INTERNAL_0d15eda6_4_k_cu_8aa3bd0d_1910904cuda3std6ranges3__45__cpo4nextE,@object
	.size		_ZN41_INTERNAL_0d15eda6_4_k_cu_8aa3bd0d_1910904cuda3std6ranges3__45__cpo4nextE,(_ZN41_INTERNAL_0d15eda6_4_k_cu_8aa3bd0d_1910904cuda3std6ranges3__45__cpo4swapE - _ZN41_INTERNAL_0d15eda6_4_k_cu_8aa3bd0d_1910904cuda3std6ranges3__45__cpo4nextE)
_ZN41_INTERNAL_0d15eda6_4_k_cu_8aa3bd0d_1910904cuda3std6ranges3__45__cpo4nextE:
	.zero		1
	.type		_ZN41_INTERNAL_0d15eda6_4_k_cu_8aa3bd0d_1910904cuda3std6ranges3__45__cpo4swapE,@object
	.size		_ZN41_INTERNAL_0d15eda6_4_k_cu_8aa3bd0d_1910904cuda3std6ranges3__45__cpo4swapE,(_ZN41_INTERNAL_0d15eda6_4_k_cu_8aa3bd0d_1910906thrust24THRUST_300001_SM_1000_NS8cuda_cub10par_nosyncE - _ZN41_INTERNAL_0d15eda6_4_k_cu_8aa3bd0d_1910904cuda3std6ranges3__45__cpo4swapE)
_ZN41_INTERNAL_0d15eda6_4_k_cu_8aa3bd0d_1910904cuda3std6ranges3__45__cpo4swapE:
	.zero		1
	.type		_ZN41_INTERNAL_0d15eda6_4_k_cu_8aa3bd0d_1910906thrust24THRUST_300001_SM_1000_NS8cuda_cub10par_nosyncE,@object
	.size		_ZN41_INTERNAL_0d15eda6_4_k_cu_8aa3bd0d_1910906thrust24THRUST_300001_SM_1000_NS8cuda_cub10par_nosyncE,(_ZN41_INTERNAL_0d15eda6_4_k_cu_8aa3bd0d_1910906thrust24THRUST_300001_SM_1000_NS12placeholders2_9E - _ZN41_INTERNAL_0d15eda6_4_k_cu_8aa3bd0d_1910906thrust24THRUST_300001_SM_1000_NS8cuda_cub10par_nosyncE)
_ZN41_INTERNAL_0d15eda6_4_k_cu_8aa3bd0d_1910906thrust24THRUST_300001_SM_1000_NS8cuda_cub10par_nosyncE:
	.zero		1
	.type		_ZN41_INTERNAL_0d15eda6_4_k_cu_8aa3bd0d_1910906thrust24THRUST_300001_SM_1000_NS12placeholders2_9E,@object
	.size		_ZN41_INTERNAL_0d15eda6_4_k_cu_8aa3bd0d_1910906thrust24THRUST_300001_SM_1000_NS12placeholders2_9E,(_ZN41_INTERNAL_0d15eda6_4_k_cu_8aa3bd0d_1910904cuda3std3__443_GLOBAL__N__0d15eda6_4_k_cu_8aa3bd0d_1910906ignoreE - _ZN41_INTERNAL_0d15eda6_4_k_cu_8aa3bd0d_1910906thrust24THRUST_300001_SM_1000_NS12placeholders2_9E)
_ZN41_INTERNAL_0d15eda6_4_k_cu_8aa3bd0d_1910906thrust24THRUST_300001_SM_1000_NS12placeholders2_9E:
	.zero		1
	.type		_ZN41_INTERNAL_0d15eda6_4_k_cu_8aa3bd0d_1910904cuda3std3__443_GLOBAL__N__0d15eda6_4_k_cu_8aa3bd0d_1910906ignoreE,@object
	.size		_ZN41_INTERNAL_0d15eda6_4_k_cu_8aa3bd0d_1910904cuda3std3__443_GLOBAL__N__0d15eda6_4_k_cu_8aa3bd0d_1910906ignoreE,(_ZN41_INTERNAL_0d15eda6_4_k_cu_8aa3bd0d_1910904cuda3std6ranges3__45__cpo4dataE - _ZN41_INTERNAL_0d15eda6_4_k_cu_8aa3bd0d_1910904cuda3std3__443_GLOBAL__N__0d15eda6_4_k_cu_8aa3bd0d_1910906ignoreE)
_ZN41_INTERNAL_0d15eda6_4_k_cu_8aa3bd0d_1910904cuda3std3__443_GLOBAL__N__0d15eda6_4_k_cu_8aa3bd0d_1910906ignoreE:
	.zero		1
	.type		_ZN41_INTERNAL_0d15eda6_4_k_cu_8aa3bd0d_1910904cuda3std6ranges3__45__cpo4dataE,@object
	.size		_ZN41_INTERNAL_0d15eda6_4_k_cu_8aa3bd0d_1910904cuda3std6ranges3__45__cpo4dataE,(_ZN41_INTERNAL_0d15eda6_4_k_cu_8aa3bd0d_1910906thrust24THRUST_300001_SM_1000_NS12placeholders2_1E - _ZN41_INTERNAL_0d15eda6_4_k_cu_8aa3bd0d_1910904cuda3std6ranges3__45__cpo4dataE)
_ZN41_INTERNAL_0d15eda6_4_k_cu_8aa3bd0d_1910904cuda3std6ranges3__45__cpo4dataE:
	.zero		1
	.type		_ZN41_INTERNAL_0d15eda6_4_k_cu_8aa3bd0d_1910906thrust24THRUST_300001_SM_1000_NS12placeholders2_1E,@object
	.size		_ZN41_INTERNAL_0d15eda6_4_k_cu_8aa3bd0d_1910906thrust24THRUST_300001_SM_1000_NS12placeholders2_1E,(_ZN41_INTERNAL_0d15eda6_4_k_cu_8aa3bd0d_1910904cuda3std3__45__cpo5beginE - _ZN41_INTERNAL_0d15eda6_4_k_cu_8aa3bd0d_1910906thrust24THRUST_300001_SM_1000_NS12placeholders2_1E)
_ZN41_INTERNAL_0d15eda6_4_k_cu_8aa3bd0d_1910906thrust24THRUST_300001_SM_1000_NS12placeholders2_1E:
	.zero		1
	.type		_ZN41_INTERNAL_0d15eda6_4_k_cu_8aa3bd0d_1910904cuda3std3__45__cpo5beginE,@object
	.size		_ZN41_INTERNAL_0d15eda6_4_k_cu_8aa3bd0d_1910904cuda3std3__45__cpo5beginE,(_ZN41_INTERNAL_0d15eda6_4_k_cu_8aa3bd0d_1910904cuda3std6ranges3__45__cpo5beginE - _ZN41_INTERNAL_0d15eda6_4_k_cu_8aa3bd0d_1910904cuda3std3__45__cpo5beginE)
_ZN41_INTERNAL_0d15eda6_4_k_cu_8aa3bd0d_1910904cuda3std3__45__cpo5beginE:
	.zero		1
	.type		_ZN41_INTERNAL_0d15eda6_4_k_cu_8aa3bd0d_1910904cuda3std6ranges3__45__cpo5beginE,@object
	.size		_ZN41_INTERNAL_0d15eda6_4_k_cu_8aa3bd0d_1910904cuda3std6ranges3__45__cpo5beginE,(_ZN41_INTERNAL_0d15eda6_4_k_cu_8aa3bd0d_1910906thrust24THRUST_300001_SM_1000_NS12placeholders2_5E - _ZN41_INTERNAL_0d15eda6_4_k_cu_8aa3bd0d_1910904cuda3std6ranges3__45__cpo5beginE)
_ZN41_INTERNAL_0d15eda6_4_k_cu_8aa3bd0d_1910904cuda3std6ranges3__45__cpo5beginE:
	.zero		1
	.type		_ZN41_INTERNAL_0d15eda6_4_k_cu_8aa3bd0d_1910906thrust24THRUST_300001_SM_1000_NS12placeholders2_5E,@object
	.size		_ZN41_INTERNAL_0d15eda6_4_k_cu_8aa3bd0d_1910906thrust24THRUST_300001_SM_1000_NS12placeholders2_5E,(_ZN41_INTERNAL_0d15eda6_4_k_cu_8aa3bd0d_1910904cuda3std3__45__cpo6rbeginE - _ZN41_INTERNAL_0d15eda6_4_k_cu_8aa3bd0d_1910906thrust24THRUST_300001_SM_1000_NS12placeholders2_5E)
_ZN41_INTERNAL_0d15eda6_4_k_cu_8aa3bd0d_1910906thrust24THRUST_300001_SM_1000_NS12placeholders2_5E:
	.zero		1
	.type		_ZN41_INTERNAL_0d15eda6_4_k_cu_8aa3bd0d_1910904cuda3std3__45__cpo6rbeginE,@object
	.size		_ZN41_INTERNAL_0d15eda6_4_k_cu_8aa3bd0d_1910904cuda3std3__45__cpo6rbeginE,(_ZN41_INTERNAL_0d15eda6_4_k_cu_8aa3bd0d_1910904cuda3std6ranges3__45__cpo7advanceE - _ZN41_INTERNAL_0d15eda6_4_k_cu_8aa3bd0d_1910904cuda3std3__45__cpo6rbeginE)
_ZN41_INTERNAL_0d15eda6_4_k_cu_8aa3bd0d_1910904cuda3std3__45__cpo6rbeginE:
	.zero		1
	.type		_ZN41_INTERNAL_0d15eda6_4_k_cu_8aa3bd0d_1910904cuda3std6ranges3__45__cpo7advanceE,@object
	.size		_ZN41_INTERNAL_0d15eda6_4_k_cu_8aa3bd0d_1910904cuda3std6ranges3__45__cpo7advanceE,(_ZN41_INTERNAL_0d15eda6_4_k_cu_8aa3bd0d_1910904cuda3std3__47nulloptE - _ZN41_INTERNAL_0d15eda6_4_k_cu_8aa3bd0d_1910904cuda3std6ranges3__45__cpo7advanceE)
_ZN41_INTERNAL_0d15eda6_4_k_cu_8aa3bd0d_1910904cuda3std6ranges3__45__cpo7advanceE:
	.zero		1
	.type		_ZN41_INTERNAL_0d15eda6_4_k_cu_8aa3bd0d_1910904cuda3std3__47nulloptE,@object
	.size		_ZN41_INTERNAL_0d15eda6_4_k_cu_8aa3bd0d_1910904cuda3std3__47nulloptE,(_ZN41_INTERNAL_0d15eda6_4_k_cu_8aa3bd0d_1910904cuda3std6ranges3__45__cpo8distanceE - _ZN41_INTERNAL_0d15eda6_4_k_cu_8aa3bd0d_1910904cuda3std3__47nulloptE)
_ZN41_INTERNAL_0d15eda6_4_k_cu_8aa3bd0d_1910904cuda3std3__47nulloptE:
	.zero		1
	.type		_ZN41_INTERNAL_0d15eda6_4_k_cu_8aa3bd0d_1910904cuda3std6ranges3__45__cpo8distanceE,@object
	.size		_ZN41_INTERNAL_0d15eda6_4_k_cu_8aa3bd0d_1910904cuda3std6ranges3__45__cpo8distanceE,(_ZN41_INTERNAL_0d15eda6_4_k_cu_8aa3bd0d_1910906thrust24THRUST_300001_SM_1000_NS12placeholders3_10E - _ZN41_INTERNAL_0d15eda6_4_k_cu_8aa3bd0d_1910904cuda3std6ranges3__45__cpo8distanceE)
_ZN41_INTERNAL_0d15eda6_4_k_cu_8aa3bd0d_1910904cuda3std6ranges3__45__cpo8distanceE:
	.zero		1
	.type		_ZN41_INTERNAL_0d15eda6_4_k_cu_8aa3bd0d_1910906thrust24THRUST_300001_SM_1000_NS12placeholders3_10E,@object
	.size		_ZN41_INTERNAL_0d15eda6_4_k_cu_8aa3bd0d_1910906thrust24THRUST_300001_SM_1000_NS12placeholders3_10E,(_ZN41_INTERNAL_0d15eda6_4_k_cu_8aa3bd0d_1910904cuda3std3__419piecewise_constructE - _ZN41_INTERNAL_0d15eda6_4_k_cu_8aa3bd0d_1910906thrust24THRUST_300001_SM_1000_NS12placeholders3_10E)
_ZN41_INTERNAL_0d15eda6_4_k_cu_8aa3bd0d_1910906thrust24THRUST_300001_SM_1000_NS12placeholders3_10E:
	.zero		1
	.type		_ZN41_INTERNAL_0d15eda6_4_k_cu_8aa3bd0d_1910904cuda3std3__419piecewise_constructE,@object
	.size		_ZN41_INTERNAL_0d15eda6_4_k_cu_8aa3bd0d_1910904cuda3std3__419piecewise_constructE,(_ZN41_INTERNAL_0d15eda6_4_k_cu_8aa3bd0d_1910904cuda3std6ranges3__45__cpo5cdataE - _ZN41_INTERNAL_0d15eda6_4_k_cu_8aa3bd0d_1910904cuda3std3__419piecewise_constructE)
_ZN41_INTERNAL_0d15eda6_4_k_cu_8aa3bd0d_1910904cuda3std3__419piecewise_constructE:
	.zero		1
	.type		_ZN41_INTERNAL_0d15eda6_4_k_cu_8aa3bd0d_1910904cuda3std6ranges3__45__cpo5cdataE,@object
	.size		_ZN41_INTERNAL_0d15eda6_4_k_cu_8aa3bd0d_1910904cuda3std6ranges3__45__cpo5cdataE,(_ZN41_INTERNAL_0d15eda6_4_k_cu_8aa3bd0d_1910906thrust24THRUST_300001_SM_1000_NS12placeholders2_2E - _ZN41_INTERNAL_0d15eda6_4_k_cu_8aa3bd0d_1910904cuda3std6ranges3__45__cpo5cdataE)
_ZN41_INTERNAL_0d15eda6_4_k_cu_8aa3bd0d_1910904cuda3std6ranges3__45__cpo5cdataE:
	.zero		1
	.type		_ZN41_INTERNAL_0d15eda6_4_k_cu_8aa3bd0d_1910906thrust24THRUST_300001_SM_1000_NS12placeholders2_2E,@object
	.size		_ZN41_INTERNAL_0d15eda6_4_k_cu_8aa3bd0d_1910906thrust24THRUST_300001_SM_1000_NS12placeholders2_2E,(_ZN41_INTERNAL_0d15eda6_4_k_cu_8aa3bd0d_1910904cuda3std3__45__cpo3endE - _ZN41_INTERNAL_0d15eda6_4_k_cu_8aa3bd0d_1910906thrust24THRUST_300001_SM_1000_NS12placeholders2_2E)
_ZN41_INTERNAL_0d15eda6_4_k_cu_8aa3bd0d_1910906thrust24THRUST_300001_SM_1000_NS12placeholders2_2E:
	.zero		1
	.type		_ZN41_INTERNAL_0d15eda6_4_k_cu_8aa3bd0d_1910904cuda3std3__45__cpo3endE,@object
	.size		_ZN41_INTERNAL_0d15eda6_4_k_cu_8aa3bd0d_1910904cuda3std3__45__cpo3endE,(_ZN41_INTERNAL_0d15eda6_4_k_cu_8aa3bd0d_1910904cuda3std6ranges3__45__cpo3endE - _ZN41_INTERNAL_0d15eda6_4_k_cu_8aa3bd0d_1910904cuda3std3__45__cpo3endE)
_ZN41_INTERNAL_0d15eda6_4_k_cu_8aa3bd0d_1910904cuda3std3__45__cpo3endE:
	.zero		1
	.type		_ZN41_INTERNAL_0d15eda6_4_k_cu_8aa3bd0d_1910904cuda3std6ranges3__45__cpo3endE,@object
	.size		_ZN41_INTERNAL_0d15eda6_4_k_cu_8aa3bd0d_1910904cuda3std6ranges3__45__cpo3endE,(_ZN41_INTERNAL_0d15eda6_4_k_cu_8aa3bd0d_1910906thrust24THRUST_300001_SM_1000_NS12placeholders2_6E - _ZN41_INTERNAL_0d15eda6_4_k_cu_8aa3bd0d_1910904cuda3std6ranges3__45__cpo3endE)
_ZN41_INTERNAL_0d15eda6_4_k_cu_8aa3bd0d_1910904cuda3std6ranges3__45__cpo3endE:
	.zero		1
	.type		_ZN41_INTERNAL_0d15eda6_4_k_cu_8aa3bd0d_1910906thrust24THRUST_300001_SM_1000_NS12placeholders2_6E,@object
	.size		_ZN41_INTERNAL_0d15eda6_4_k_cu_8aa3bd0d_1910906thrust24THRUST_300001_SM_1000_NS12placeholders2_6E,(_ZN41_INTERNAL_0d15eda6_4_k_cu_8aa3bd0d_1910904cuda3std3__45__cpo4rendE - _ZN41_INTERNAL_0d15eda6_4_k_cu_8aa3bd0d_1910906thrust24THRUST_300001_SM_1000_NS12placeholders2_6E)
_ZN41_INTERNAL_0d15eda6_4_k_cu_8aa3bd0d_1910906thrust24THRUST_300001_SM_1000_NS12placeholders2_6E:
	.zero		1
	.type		_ZN41_INTERNAL_0d15eda6_4_k_cu_8aa3bd0d_1910904cuda3std3__45__cpo4rendE,@object
	.size		_ZN41_INTERNAL_0d15eda6_4_k_cu_8aa3bd0d_1910904cuda3std3__45__cpo4rendE,(_ZN41_INTERNAL_0d15eda6_4_k_cu_8aa3bd0d_1910904cuda3std6ranges3__45__cpo9iter_swapE - _ZN41_INTERNAL_0d15eda6_4_k_cu_8aa3bd0d_1910904cuda3std3__45__cpo4rendE)
_ZN41_INTERNAL_0d15eda6_4_k_cu_8aa3bd0d_1910904cuda3std3__45__cpo4rendE:
	.zero		1
	.type		_ZN41_INTERNAL_0d15eda6_4_k_cu_8aa3bd0d_1910904cuda3std6ranges3__45__cpo9iter_swapE,@object
	.size		_ZN41_INTERNAL_0d15eda6_4_k_cu_8aa3bd0d_1910904cuda3std6ranges3__45__cpo9iter_swapE,(_ZN41_INTERNAL_0d15eda6_4_k_cu_8aa3bd0d_1910904cuda3std3__48unexpectE - _ZN41_INTERNAL_0d15eda6_4_k_cu_8aa3bd0d_1910904cuda3std6ranges3__45__cpo9iter_swapE)
_ZN41_INTERNAL_0d15eda6_4_k_cu_8aa3bd0d_1910904cuda3std6ranges3__45__cpo9iter_swapE:
	.zero		1
	.type		_ZN41_INTERNAL_0d15eda6_4_k_cu_8aa3bd0d_1910904cuda3std3__48unexpectE,@object
	.size		_ZN41_INTERNAL_0d15eda6_4_k_cu_8aa3bd0d_1910904cuda3std3__48unexpectE,(_ZN41_INTERNAL_0d15eda6_4_k_cu_8aa3bd0d_1910906thrust24THRUST_300001_SM_1000_NS8cuda_cub3parE - _ZN41_INTERNAL_0d15eda6_4_k_cu_8aa3bd0d_1910904cuda3std3__48unexpectE)
_ZN41_INTERNAL_0d15eda6_4_k_cu_8aa3bd0d_1910904cuda3std3__48unexpectE:
	.zero		1
	.type		_ZN41_INTERNAL_0d15eda6_4_k_cu_8aa3bd0d_1910906thrust24THRUST_300001_SM_1000_NS8cuda_cub3parE,@object
	.size		_ZN41_INTERNAL_0d15eda6_4_k_cu_8aa3bd0d_1910906thrust24THRUST_300001_SM_1000_NS8cuda_cub3parE,(_ZN41_INTERNAL_0d15eda6_4_k_cu_8aa3bd0d_1910906thrust24THRUST_300001_SM_1000_NS12placeholders2_4E - _ZN41_INTERNAL_0d15eda6_4_k_cu_8aa3bd0d_1910906thrust24THRUST_300001_SM_1000_NS8cuda_cub3parE)
_ZN41_INTERNAL_0d15eda6_4_k_cu_8aa3bd0d_1910906thrust24THRUST_300001_SM_1000_NS8cuda_cub3parE:
	.zero		1
	.type		_ZN41_INTERNAL_0d15eda6_4_k_cu_8aa3bd0d_1910906thrust24THRUST_300001_SM_1000_NS12placeholders2_4E,@object
	.size		_ZN41_INTERNAL_0d15eda6_4_k_cu_8aa3bd0d_1910906thrust24THRUST_300001_SM_1000_NS12placeholders2_4E,(_ZN41_INTERNAL_0d15eda6_4_k_cu_8aa3bd0d_1910904cuda3std3__45__cpo4cendE - _ZN41_INTERNAL_0d15eda6_4_k_cu_8aa3bd0d_1910906thrust24THRUST_300001_SM_1000_NS12placeholders2_4E)
_ZN41_INTERNAL_0d15eda6_4_k_cu_8aa3bd0d_1910906thrust24THRUST_300001_SM_1000_NS12placeholders2_4E:
	.zero		1
	.type		_ZN41_INTERNAL_0d15eda6_4_k_cu_8aa3bd0d_1910904cuda3std3__45__cpo4cendE,@object
	.size		_ZN41_INTERNAL_0d15eda6_4_k_cu_8aa3bd0d_1910904cuda3std3__45__cpo4cendE,(_ZN41_INTERNAL_0d15eda6_4_k_cu_8aa3bd0d_1910904cuda3std6ranges3__45__cpo4cendE - _ZN41_INTERNAL_0d15eda6_4_k_cu_8aa3bd0d_1910904cuda3std3__45__cpo4cendE)
_ZN41_INTERNAL_0d15eda6_4_k_cu_8aa3bd0d_1910904cuda3std3__45__cpo4cendE:
	.zero		1
	.type		_ZN41_INTERNAL_0d15eda6_4_k_cu_8aa3bd0d_1910904cuda3std6ranges3__45__cpo4cendE,@object
	.size		_ZN41_INTERNAL_0d15eda6_4_k_cu_8aa3bd0d_1910904cuda3std6ranges3__45__cpo4cendE,(_ZN41_INTERNAL_0d15eda6_4_k_cu_8aa3bd0d_1910904cuda3std3__420unreachable_sentinelE - _ZN41_INTERNAL_0d15eda6_4_k_cu_8aa3bd0d_1910904cuda3std6ranges3__45__cpo4cendE)
_ZN41_INTERNAL_0d15eda6_4_k_cu_8aa3bd0d_1910904cuda3std6ranges3__45__cpo4cendE:
	.zero		1
	.type		_ZN41_INTERNAL_0d15eda6_4_k_cu_8aa3bd0d_1910904cuda3std3__420unreachable_sentinelE,@object
	.size		_ZN41_INTERNAL_0d15eda6_4_k_cu_8aa3bd0d_1910904cuda3std3__420unreachable_sentinelE,(_ZN41_INTERNAL_0d15eda6_4_k_cu_8aa3bd0d_1910904cuda3std6ranges3__45__cpo5ssizeE - _ZN41_INTERNAL_0d15eda6_4_k_cu_8aa3bd0d_1910904cuda3std3__420unreachable_sentinelE)
_ZN41_INTERNAL_0d15eda6_4_k_cu_8aa3bd0d_1910904cuda3std3__420unreachable_sentinelE:
	.zero		1
	.type		_ZN41_INTERNAL_0d15eda6_4_k_cu_8aa3bd0d_1910904cuda3std6ranges3__45__cpo5ssizeE,@object
	.size		_ZN41_INTERNAL_0d15eda6_4_k_cu_8aa3bd0d_1910904cuda3std6ranges3__45__cpo5ssizeE,(_ZN41_INTERNAL_0d15eda6_4_k_cu_8aa3bd0d_1910906thrust24THRUST_300001_SM_1000_NS12placeholders2_8E - _ZN41_INTERNAL_0d15eda6_4_k_cu_8aa3bd0d_1910904cuda3std6ranges3__45__cpo5ssizeE)
_ZN41_INTERNAL_0d15eda6_4_k_cu_8aa3bd0d_1910904cuda3std6ranges3__45__cpo5ssizeE:
	.zero		1
	.type		_ZN41_INTERNAL_0d15eda6_4_k_cu_8aa3bd0d_1910906thrust24THRUST_300001_SM_1000_NS12placeholders2_8E,@object
	.size		_ZN41_INTERNAL_0d15eda6_4_k_cu_8aa3bd0d_1910906thrust24THRUST_300001_SM_1000_NS12placeholders2_8E,(_ZN41_INTERNAL_0d15eda6_4_k_cu_8aa3bd0d_1910904cuda3std3__45__cpo5crendE - _ZN41_INTERNAL_0d15eda6_4_k_cu_8aa3bd0d_1910906thrust24THRUST_300001_SM_1000_NS12placeholders2_8E)
_ZN41_INTERNAL_0d15eda6_4_k_cu_8aa3bd0d_1910906thrust24THRUST_300001_SM_1000_NS12placeholders2_8E:
	.zero		1
	.type		_ZN41_INTERNAL_0d15eda6_4_k_cu_8aa3bd0d_1910904cuda3std3__45__cpo5crendE,@object
	.size		_ZN41_INTERNAL_0d15eda6_4_k_cu_8aa3bd0d_1910904cuda3std3__45__cpo5crendE,(_ZN41_INTERNAL_0d15eda6_4_k_cu_8aa3bd0d_1910904cuda3std6ranges3__45__cpo4prevE - _ZN41_INTERNAL_0d15eda6_4_k_cu_8aa3bd0d_1910904cuda3std3__45__cpo5crendE)
_ZN41_INTERNAL_0d15eda6_4_k_cu_8aa3bd0d_1910904cuda3std3__45__cpo5crendE:
	.zero		1
	.type		_ZN41_INTERNAL_0d15eda6_4_k_cu_8aa3bd0d_1910904cuda3std6ranges3__45__cpo4prevE,@object
	.size		_ZN41_INTERNAL_0d15eda6_4_k_cu_8aa3bd0d_1910904cuda3std6ranges3__45__cpo4prevE,(_ZN41_INTERNAL_0d15eda6_4_k_cu_8aa3bd0d_1910904cuda3std6ranges3__45__cpo9iter_moveE - _ZN41_INTERNAL_0d15eda6_4_k_cu_8aa3bd0d_1910904cuda3std6ranges3__45__cpo4prevE)
_ZN41_INTERNAL_0d15eda6_4_k_cu_8aa3bd0d_1910904cuda3std6ranges3__45__cpo4prevE:
	.zero		1
	.type		_ZN41_INTERNAL_0d15eda6_4_k_cu_8aa3bd0d_1910904cuda3std6ranges3__45__cpo9iter_moveE,@object
	.size		_ZN41_INTERNAL_0d15eda6_4_k_cu_8aa3bd0d_1910904cuda3std6ranges3__45__cpo9iter_moveE,(_ZN41_INTERNAL_0d15eda6_4_k_cu_8aa3bd0d_1910906thrust24THRUST_300001_SM_1000_NS6system6detail10sequential3seqE - _ZN41_INTERNAL_0d15eda6_4_k_cu_8aa3bd0d_1910904cuda3std6ranges3__45__cpo9iter_moveE)
_ZN41_INTERNAL_0d15eda6_4_k_cu_8aa3bd0d_1910904cuda3std6ranges3__45__cpo9iter_moveE:
	.zero		1
	.type		_ZN41_INTERNAL_0d15eda6_4_k_cu_8aa3bd0d_1910906thrust24THRUST_300001_SM_1000_NS6system6detail10sequential3seqE,@object
	.size		_ZN41_INTERNAL_0d15eda6_4_k_cu_8aa3bd0d_1910906thrust24THRUST_300001_SM_1000_NS6system6detail10sequential3seqE,(.L_31 - _ZN41_INTERNAL_0d15eda6_4_k_cu_8aa3bd0d_1910906thrust24THRUST_300001_SM_1000_NS6system6detail10sequential3seqE)
_ZN41_INTERNAL_0d15eda6_4_k_cu_8aa3bd0d_1910906thrust24THRUST_300001_SM_1000_NS6system6detail10sequential3seqE:
	.zero		1
.L_31:


//--------------------- .nv.constant0._ZN3cub18CUB_300001_SM_10006detail11EmptyKernelIvEEvv --------------------------
	.section	.nv.constant0._ZN3cub18CUB_300001_SM_10006detail11EmptyKernelIvEEvv,"a",@progbits
	.sectionflags	@""
	.align	4
.nv.constant0._ZN3cub18CUB_300001_SM_10006detail11EmptyKernelIvEEvv:
	.zero		896


//--------------------- SYMBOLS --------------------------

	.type		.nv.reservedSmem.offset0,@object
	.size		.nv.reservedSmem.offset0,0x4
